//
// Generated by NVIDIA NVVM Compiler
//
// Compiler Build ID: CL-36424714
// Cuda compilation tools, release 13.0, V13.0.88
// Based on NVVM 20.0.0
//

.version 9.0
.target sm_100
.address_size 64

	// .globl	_Z14prefix_upsweepPimm

.visible .entry _Z14prefix_upsweepPimm(
	.param .u64 .ptr .align 1 _Z14prefix_upsweepPimm_param_0,
	.param .u64 _Z14prefix_upsweepPimm_param_1,
	.param .u64 _Z14prefix_upsweepPimm_param_2
)
{
	.reg .pred 	%p<4>;
	.reg .b32 	%r<10>;
	.reg .b64 	%rd<14>;

	ld.param.u64 	%rd4, [_Z14prefix_upsweepPimm_param_0];
	ld.param.u64 	%rd5, [_Z14prefix_upsweepPimm_param_1];
	ld.param.u64 	%rd6, [_Z14prefix_upsweepPimm_param_2];
	mov.u32 	%r1, %ctaid.x;
	mov.u32 	%r2, %ntid.x;
	mov.u32 	%r3, %tid.x;
	mad.lo.s32 	%r4, %r1, %r2, %r3;
	cvt.u32.u64 	%r5, %rd6;
	mul.lo.s32 	%r6, %r4, %r5;
	cvt.s64.s32 	%rd1, %r6;
	shr.u64 	%rd2, %rd6, 1;
	neg.s64 	%rd7, %rd1;
	setp.eq.s64 	%p1, %rd2, %rd7;
	add.s64 	%rd3, %rd6, %rd1;
	setp.gt.u64 	%p2, %rd3, %rd5;
	or.pred  	%p3, %p1, %p2;
	@%p3 bra 	$L__BB0_2;
	cvta.to.global.u64 	%rd8, %rd4;
	add.s64 	%rd9, %rd2, %rd1;
	shl.b64 	%rd10, %rd9, 2;
	add.s64 	%rd11, %rd8, %rd10;
	ld.global.u32 	%r7, [%rd11+-4];
	shl.b64 	%rd12, %rd3, 2;
	add.s64 	%rd13, %rd8, %rd12;
	ld.global.u32 	%r8, [%rd13+-4];
	add.s32 	%r9, %r8, %r7;
	st.global.u32 	[%rd13+-4], %r9;
$L__BB0_2:
	ret;

}
	// .globl	_Z17zero_last_elementPim
.visible .entry _Z17zero_last_elementPim(
	.param .u64 .ptr .align 1 _Z17zero_last_elementPim_param_0,
	.param .u64 _Z17zero_last_elementPim_param_1
)
{
	.reg .b32 	%r<2>;
	.reg .b64 	%rd<6>;

	ld.param.u64 	%rd1, [_Z17zero_last_elementPim_param_0];
	ld.param.u64 	%rd2, [_Z17zero_last_elementPim_param_1];
	cvta.to.global.u64 	%rd3, %rd1;
	shl.b64 	%rd4, %rd2, 2;
	add.s64 	%rd5, %rd3, %rd4;
	mov.b32 	%r1, 0;
	st.global.u32 	[%rd5+-4], %r1;
	ret;

}
	// .globl	_Z16prefix_downsweepPimm
.visible .entry _Z16prefix_downsweepPimm(
	.param .u64 .ptr .align 1 _Z16prefix_downsweepPimm_param_0,
	.param .u64 _Z16prefix_downsweepPimm_param_1,
	.param .u64 _Z16prefix_downsweepPimm_param_2
)
{
	.reg .pred 	%p<3>;
	.reg .b32 	%r<10>;
	.reg .b64 	%rd<16>;

	ld.param.u64 	%rd3, [_Z16prefix_downsweepPimm_param_0];
	ld.param.u64 	%rd4, [_Z16prefix_downsweepPimm_param_1];
	ld.param.u64 	%rd5, [_Z16prefix_downsweepPimm_param_2];
	mov.u32 	%r1, %ctaid.x;
	mov.u32 	%r2, %ntid.x;
	mov.u32 	%r3, %tid.x;
	mad.lo.s32 	%r4, %r1, %r2, %r3;
	cvt.u32.u64 	%r5, %rd5;
	mul.lo.s32 	%r6, %r4, %r5;
	cvt.s64.s32 	%rd1, %r6;
	shr.u64 	%rd2, %rd5, 1;
	neg.s64 	%rd6, %rd1;
	setp.eq.s64 	%p1, %rd2, %rd6;
	@%p1 bra 	$L__BB2_3;
	add.s64 	%rd7, %rd5, %rd1;
	add.s64 	%rd8, %rd7, -1;
	setp.ge.u64 	%p2, %rd8, %rd4;
	@%p2 bra 	$L__BB2_3;
	cvta.to.global.u64 	%rd9, %rd3;
	add.s64 	%rd11, %rd2, %rd1;
	shl.b64 	%rd12, %rd11, 2;
	add.s64 	%rd13, %rd9, %rd12;
	ld.global.u32 	%r7, [%rd13+-4];
	shl.b64 	%rd14, %rd7, 2;
	add.s64 	%rd15, %rd9, %rd14;
	ld.global.u32 	%r8, [%rd15+-4];
	st.global.u32 	[%rd13+-4], %r8;
	add.s32 	%r9, %r8, %r7;
	st.global.u32 	[%rd15+-4], %r9;
$L__BB2_3:
	ret;

}


// ===== COMPILED SASS (sm_100) =====

	.target	sm_100

	.elftype	@"ET_EXEC"


//--------------------- .note.nv.tkinfo           --------------------------
	.section	.note.nv.tkinfo,"",@"SHT_NOTE"
	.sectionflags	@"SHF_NOTE_NV_TKINFO"
	.tkinfo
        /*0018*/ 	.word	0x00000002
        /*0030*/ 	.string	""
        /*0030*/ 	.string	"ptxas"
        /*0030*/ 	.string	"Cuda compilation tools, release 13.0, V13.0.88"
        /*0030*/ 	.string	"Build cuda_13.0.r13.0/compiler.36424714_0"
        /*0030*/ 	.string	"-arch sm_100 -m 64 "



//--------------------- .note.nv.cuinfo           --------------------------
	.section	.note.nv.cuinfo,"",@"SHT_NOTE"
	.sectionflags	@"SHF_NOTE_NV_CUINFO"
        /*0018*/ 	.short	0x0002
        /*001a*/ 	.short	0x0064
        /*001c*/ 	.short	0x0082
	.zero		2


//--------------------- .nv.info                  --------------------------
	.section	.nv.info,"",@"SHT_CUDA_INFO"
	.align	4


	//----- nvinfo : EIATTR_REGCOUNT
	.align		4
        /*0000*/ 	.byte	0x04, 0x2f
        /*0002*/ 	.short	(.L_1 - .L_0)
	.align		4
.L_0:
        /*0004*/ 	.word	index@(_Z14prefix_upsweepPimm)
        /*0008*/ 	.word	0x0000000a


	//----- nvinfo : EIATTR_FRAME_SIZE
	.align		4
.L_1:
        /*000c*/ 	.byte	0x04, 0x11
        /*000e*/ 	.short	(.L_3 - .L_2)
	.align		4
.L_2:
        /*0010*/ 	.word	index@(_Z14prefix_upsweepPimm)
        /*0014*/ 	.word	0x00000000


	//----- nvinfo : EIATTR_REGCOUNT
	.align		4
.L_3:
        /*0018*/ 	.byte	0x04, 0x2f
        /*001a*/ 	.short	(.L_5 - .L_4)
	.align		4
.L_4:
        /*001c*/ 	.word	index@(_Z17zero_last_elementPim)
        /*0020*/ 	.word	0x00000006


	//----- nvinfo : EIATTR_FRAME_SIZE
	.align		4
.L_5:
        /*0024*/ 	.byte	0x04, 0x11
        /*0026*/ 	.short	(.L_7 - .L_6)
	.align		4
.L_6:
        /*0028*/ 	.word	index@(_Z17zero_last_elementPim)
        /*002c*/ 	.word	0x00000000


	//----- nvinfo : EIATTR_REGCOUNT
	.align		4
.L_7:
        /*0030*/ 	.byte	0x04, 0x2f
        /*0032*/ 	.short	(.L_9 - .L_8)
	.align		4
.L_8:
        /*0034*/ 	.word	index@(_Z16prefix_downsweepPimm)
        /*0038*/ 	.word	0x0000000c


	//----- nvinfo : EIATTR_FRAME_SIZE
	.align		4
.L_9:
        /*003c*/ 	.byte	0x04, 0x11
        /*003e*/ 	.short	(.L_11 - .L_10)
	.align		4
.L_10:
        /*0040*/ 	.word	index@(_Z16prefix_downsweepPimm)
        /*0044*/ 	.word	0x00000000


	//----- nvinfo : EIATTR_MIN_STACK_SIZE
	.align		4
.L_11:
        /*0048*/ 	.byte	0x04, 0x12
        /*004a*/ 	.short	(.L_13 - .L_12)
	.align		4
.L_12:
        /*004c*/ 	.word	index@(_Z16prefix_downsweepPimm)
        /*0050*/ 	.word	0x00000000


	//----- nvinfo : EIATTR_MIN_STACK_SIZE
	.align		4
.L_13:
        /*0054*/ 	.byte	0x04, 0x12
        /*0056*/ 	.short	(.L_15 - .L_14)
	.align		4
.L_14:
        /*0058*/ 	.word	index@(_Z17zero_last_elementPim)
        /*005c*/ 	.word	0x00000000


	//----- nvinfo : EIATTR_MIN_STACK_SIZE
	.align		4
.L_15:
        /*0060*/ 	.byte	0x04, 0x12
        /*0062*/ 	.short	(.L_17 - .L_16)
	.align		4
.L_16:
        /*0064*/ 	.word	index@(_Z14prefix_upsweepPimm)
        /*0068*/ 	.word	0x00000000
.L_17:


//--------------------- .nv.compat                --------------------------
	.section	.nv.compat,"",@"SHT_CUDA_COMPAT_INFO"
	.align	4
        /*0000*/ 	.byte	0x02, 0x09, 0x00, 0x00, 0x02, 0x02, 0x01, 0x00, 0x02, 0x05, 0x05, 0x00, 0x03, 0x07, 0x01, 0x01
        /*0010*/ 	.byte	0x02, 0x03, 0x00, 0x00, 0x02, 0x06, 0x01, 0x00, 0x04, 0x0b, 0x08, 0x00, 0x09, 0x00, 0x00, 0x00
        /*0020*/ 	.byte	0x00, 0x00, 0x00, 0x00


//--------------------- .nv.info._Z16prefix_downsweepPimm --------------------------
	.section	.nv.info._Z16prefix_downsweepPimm,"",@"SHT_CUDA_INFO"
	.sectionflags	@""
	.align	4


	//----- nvinfo : EIATTR_CUDA_API_VERSION
	.align		4
        /*0000*/ 	.byte	0x04, 0x37
        /*0002*/ 	.short	(.L_19 - .L_18)
.L_18:
        /*0004*/ 	.word	0x00000082


	//----- nvinfo : EIATTR_KPARAM_INFO
	.align		4
.L_19:
        /*0008*/ 	.byte	0x04, 0x17
        /*000a*/ 	.short	(.L_21 - .L_20)
.L_20:
        /*000c*/ 	.word	0x00000000
        /*0010*/ 	.short	0x0002
        /*0012*/ 	.short	0x0010
        /*0014*/ 	.byte	0x00, 0xf0, 0x21, 0x00


	//----- nvinfo : EIATTR_KPARAM_INFO
	.align		4
.L_21:
        /*0018*/ 	.byte	0x04, 0x17
        /*001a*/ 	.short	(.L_23 - .L_22)
.L_22:
        /*001c*/ 	.word	0x00000000
        /*0020*/ 	.short	0x0001
        /*0022*/ 	.short	0x0008
        /*0024*/ 	.byte	0x00, 0xf0, 0x21, 0x00


	//----- nvinfo : EIATTR_KPARAM_INFO
	.align		4
.L_23:
        /*0028*/ 	.byte	0x04, 0x17
        /*002a*/ 	.short	(.L_25 - .L_24)
.L_24:
        /*002c*/ 	.word	0x00000000
        /*0030*/ 	.short	0x0000
        /*0032*/ 	.short	0x0000
        /*0034*/ 	.byte	0x00, 0xf5, 0x21, 0x00


	//----- nvinfo : EIATTR_SPARSE_MMA_MASK
	.align		4
.L_25:
        /*0038*/ 	.byte	0x03, 0x50
        /*003a*/ 	.short	0x0000


	//----- nvinfo : EIATTR_MAXREG_COUNT
	.align		4
        /*003c*/ 	.byte	0x03, 0x1b
        /*003e*/ 	.short	0x00ff


	//----- nvinfo : EIATTR_MERCURY_ISA_VERSION
	.align		4
        /*0040*/ 	.byte	0x03, 0x5f
        /*0042*/ 	.short	0x0101


	//----- nvinfo : EIATTR_VRC_CTA_INIT_COUNT
	.align		4
        /*0044*/ 	.byte	0x02, 0x4a
	.zero		1
	.zero		1


	//----- nvinfo : EIATTR_EXIT_INSTR_OFFSETS
	.align		4
        /*0048*/ 	.byte	0x04, 0x1c
        /*004a*/ 	.short	(.L_27 - .L_26)


	//   ....[0]....
.L_26:
        /*004c*/ 	.word	0x000000e0


	//   ....[1]....
        /*0050*/ 	.word	0x00000160


	//   ....[2]....
        /*0054*/ 	.word	0x00000240


	//----- nvinfo : EIATTR_CBANK_PARAM_SIZE
	.align		4
.L_27:
        /*0058*/ 	.byte	0x03, 0x19
        /*005a*/ 	.short	0x0018


	//----- nvinfo : EIATTR_PARAM_CBANK
	.align		4
        /*005c*/ 	.byte	0x04, 0x0a
        /*005e*/ 	.short	(.L_29 - .L_28)
	.align		4
.L_28:
        /*0060*/ 	.word	index@(.nv.constant0._Z16prefix_downsweepPimm)
        /*0064*/ 	.short	0x0380
        /*0066*/ 	.short	0x0018


	//----- nvinfo : EIATTR_SW_WAR
	.align		4
.L_29:
        /*0068*/ 	.byte	0x04, 0x36
        /*006a*/ 	.short	(.L_31 - .L_30)
.L_30:
        /*006c*/ 	.word	0x00000008
.L_31:


//--------------------- .nv.info._Z17zero_last_elementPim --------------------------
	.section	.nv.info._Z17zero_last_elementPim,"",@"SHT_CUDA_INFO"
	.sectionflags	@""
	.align	4


	//----- nvinfo : EIATTR_CUDA_API_VERSION
	.align		4
        /*0000*/ 	.byte	0x04, 0x37
        /*0002*/ 	.short	(.L_33 - .L_32)
.L_32:
        /*0004*/ 	.word	0x00000082


	//----- nvinfo : EIATTR_KPARAM_INFO
	.align		4
.L_33:
        /*0008*/ 	.byte	0x04, 0x17
        /*000a*/ 	.short	(.L_35 - .L_34)
.L_34:
        /*000c*/ 	.word	0x00000000
        /*0010*/ 	.short	0x0001
        /*0012*/ 	.short	0x0008
        /*0014*/ 	.byte	0x00, 0xf0, 0x21, 0x00


	//----- nvinfo : EIATTR_KPARAM_INFO
	.align		4
.L_35:
        /*0018*/ 	.byte	0x04, 0x17
        /*001a*/ 	.short	(.L_37 - .L_36)
.L_36:
        /*001c*/ 	.word	0x00000000
        /*0020*/ 	.short	0x0000
        /*0022*/ 	.short	0x0000
        /*0024*/ 	.byte	0x00, 0xf5, 0x21, 0x00


	//----- nvinfo : EIATTR_SPARSE_MMA_MASK
	.align		4
.L_37:
        /*0028*/ 	.byte	0x03, 0x50
        /*002a*/ 	.short	0x0000


	//----- nvinfo : EIATTR_MAXREG_COUNT
	.align		4
        /*002c*/ 	.byte	0x03, 0x1b
        /*002e*/ 	.short	0x00ff


	//----- nvinfo : EIATTR_MERCURY_ISA_VERSION
	.align		4
        /*0030*/ 	.byte	0x03, 0x5f
        /*0032*/ 	.short	0x0101


	//----- nvinfo : EIATTR_VRC_CTA_INIT_COUNT
	.align		4
        /*0034*/ 	.byte	0x02, 0x4a
	.zero		1
	.zero		1


	//----- nvinfo : EIATTR_EXIT_INSTR_OFFSETS
	.align		4
        /*0038*/ 	.byte	0x04, 0x1c
        /*003a*/ 	.short	(.L_39 - .L_38)


	//   ....[0]....
.L_38:
        /*003c*/ 	.word	0x00000080


	//----- nvinfo : EIATTR_CBANK_PARAM_SIZE
	.align		4
.L_39:
        /*0040*/ 	.byte	0x03, 0x19
        /*0042*/ 	.short	0x0010


	//----- nvinfo : EIATTR_PARAM_CBANK
	.align		4
        /*0044*/ 	.byte	0x04, 0x0a
        /*0046*/ 	.short	(.L_41 - .L_40)
	.align		4
.L_40:
        /*0048*/ 	.word	index@(.nv.constant0._Z17zero_last_elementPim)
        /*004c*/ 	.short	0x0380
        /*004e*/ 	.short	0x0010


	//----- nvinfo : EIATTR_SW_WAR
	.align		4
.L_41:
        /*0050*/ 	.byte	0x04, 0x36
        /*0052*/ 	.short	(.L_43 - .L_42)
.L_42:
        /*0054*/ 	.word	0x00000008
.L_43:


//--------------------- .nv.info._Z14prefix_upsweepPimm --------------------------
	.section	.nv.info._Z14prefix_upsweepPimm,"",@"SHT_CUDA_INFO"
	.sectionflags	@""
	.align	4


	//----- nvinfo : EIATTR_CUDA_API_VERSION
	.align		4
        /*0000*/ 	.byte	0x04, 0x37
        /*0002*/ 	.short	(.L_45 - .L_44)
.L_44:
        /*0004*/ 	.word	0x00000082


	//----- nvinfo : EIATTR_KPARAM_INFO
	.align		4
.L_45:
        /*0008*/ 	.byte	0x04, 0x17
        /*000a*/ 	.short	(.L_47 - .L_46)
.L_46:
        /*000c*/ 	.word	0x00000000
        /*0010*/ 	.short	0x0002
        /*0012*/ 	.short	0x0010
        /*0014*/ 	.byte	0x00, 0xf0, 0x21, 0x00


	//----- nvinfo : EIATTR_KPARAM_INFO
	.align		4
.L_47:
        /*0018*/ 	.byte	0x04, 0x17
        /*001a*/ 	.short	(.L_49 - .L_48)
.L_48:
        /*001c*/ 	.word	0x00000000
        /*0020*/ 	.short	0x0001
        /*0022*/ 	.short	0x0008
        /*0024*/ 	.byte	0x00, 0xf0, 0x21, 0x00


	//----- nvinfo : EIATTR_KPARAM_INFO
	.align		4
.L_49:
        /*0028*/ 	.byte	0x04, 0x17
        /*002a*/ 	.short	(.L_51 - .L_50)
.L_50:
        /*002c*/ 	.word	0x00000000
        /*0030*/ 	.short	0x0000
        /*0032*/ 	.short	0x0000
        /*0034*/ 	.byte	0x00, 0xf5, 0x21, 0x00


	//----- nvinfo : EIATTR_SPARSE_MMA_MASK
	.align		4
.L_51:
        /*0038*/ 	.byte	0x03, 0x50
        /*003a*/ 	.short	0x0000


	//----- nvinfo : EIATTR_MAXREG_COUNT
	.align		4
        /*003c*/ 	.byte	0x03, 0x1b
        /*003e*/ 	.short	0x00ff


	//----- nvinfo : EIATTR_MERCURY_ISA_VERSION
	.align		4
        /*0040*/ 	.byte	0x03, 0x5f
        /*0042*/ 	.short	0x0101


	//----- nvinfo : EIATTR_VRC_CTA_INIT_COUNT
	.align		4
        /*0044*/ 	.byte	0x02, 0x4a
	.zero		1
	.zero		1


	//----- nvinfo : EIATTR_EXIT_INSTR_OFFSETS
	.align		4
        /*0048*/ 	.byte	0x04, 0x1c
        /*004a*/ 	.short	(.L_53 - .L_52)


	//   ....[0]....
.L_52:
        /*004c*/ 	.word	0x00000130


	//   ....[1]....
        /*0050*/ 	.word	0x00000200


	//----- nvinfo : EIATTR_CBANK_PARAM_SIZE
	.align		4
.L_53:
        /*0054*/ 	.byte	0x03, 0x19
        /*0056*/ 	.short	0x0018


	//----- nvinfo : EIATTR_PARAM_CBANK
	.align		4
        /*0058*/ 	.byte	0x04, 0x0a
        /*005a*/ 	.short	(.L_55 - .L_54)
	.align		4
.L_54:
        /*005c*/ 	.word	index@(.nv.constant0._Z14prefix_upsweepPimm)
        /*0060*/ 	.short	0x0380
        /*0062*/ 	.short	0x0018


	//----- nvinfo : EIATTR_SW_WAR
	.align		4
.L_55:
        /*0064*/ 	.byte	0x04, 0x36
        /*0066*/ 	.short	(.L_57 - .L_56)
.L_56:
        /*0068*/ 	.word	0x00000008
.L_57:


//--------------------- .nv.callgraph             --------------------------
	.section	.nv.callgraph,"",@"SHT_CUDA_CALLGRAPH"
	.align	4
	.sectionentsize	8
	.align		4
        /*0000*/ 	.word	0x00000000
	.align		4
        /*0004*/ 	.word	0xffffffff
	.align		4
        /*0008*/ 	.word	0x00000000
	.align		4
        /*000c*/ 	.word	0xfffffffe
	.align		4
        /*0010*/ 	.word	0x00000000
	.align		4
        /*0014*/ 	.word	0xfffffffd
	.align		4
        /*0018*/ 	.word	0x00000000
	.align		4
        /*001c*/ 	.word	0xfffffffc


//--------------------- .text._Z16prefix_downsweepPimm --------------------------
	.section	.text._Z16prefix_downsweepPimm,"ax",@progbits
	.align	128
        .global         _Z16prefix_downsweepPimm
        .type           _Z16prefix_downsweepPimm,@function
        .size           _Z16prefix_downsweepPimm,(.L_x_3 - _Z16prefix_downsweepPimm)
        .other          _Z16prefix_downsweepPimm,@"STO_CUDA_ENTRY STV_DEFAULT"
_Z16prefix_downsweepPimm:
.text._Z16prefix_downsweepPimm:
[----:B------:R-:W-:Y:S01]  /*0000*/  LDC R1, c[0x0][0x37c] ;  /* 0x0000df00ff017b82 */ /* 0x000fe20000000800 */
[----:B------:R-:W0:Y:S07]  /*0010*/  S2R R3, SR_TID.X ;  /* 0x0000000000037919 */ /* 0x000e2e0000002100 */
[----:B------:R-:W0:Y:S01]  /*0020*/  S2UR UR4, SR_CTAID.X ;  /* 0x00000000000479c3 */ /* 0x000e220000002500 */
[----:B------:R-:W1:Y:S07]  /*0030*/  LDCU.64 UR8, c[0x0][0x390] ;  /* 0x00007200ff0877ac */ /* 0x000e6e0008000a00 */
[----:B------:R-:W0:Y:S01]  /*0040*/  LDC R0, c[0x0][0x360] ;  /* 0x0000d800ff007b82 */ /* 0x000e220000000800 */
[----:B-1----:R-:W-:-:S02]  /*0050*/  USHF.R.U64 UR6, UR8, 0x1, UR9 ;  /* 0x0000000108067899 */ /* 0x002fc40008001209 */
[----:B------:R-:W-:Y:S01]  /*0060*/  USHF.R.U32.HI UR7, URZ, 0x1, UR9 ;  /* 0x00000001ff077899 */ /* 0x000fe20008011609 */
[----:B0-----:R-:W-:-:S04]  /*0070*/  IMAD R0, R0, UR4, R3 ;  /* 0x0000000400007c24 */ /* 0x001fc8000f8e0203 */
[----:B------:R-:W-:-:S05]  /*0080*/  IMAD R0, R0, UR8, RZ ;  /* 0x0000000800007c24 */ /* 0x000fca000f8e02ff */
[----:B------:R-:W-:Y:S02]  /*0090*/  IADD3 R3, P1, PT, RZ, -R0, RZ ;  /* 0x80000000ff037210 */ /* 0x000fe40007f3e0ff */
[----:B------:R-:W-:Y:S02]  /*00a0*/  SHF.R.S32.HI R2, RZ, 0x1f, R0 ;  /* 0x0000001fff027819 */ /* 0x000fe40000011400 */
[----:B------:R-:W-:-:S03]  /*00b0*/  ISETP.NE.U32.AND P0, PT, R3, UR6, PT ;  /* 0x0000000603007c0c */ /* 0x000fc6000bf05070 */
[----:B------:R-:W-:-:S05]  /*00c0*/  IMAD.X R3, RZ, RZ, ~R2, P1 ;  /* 0x000000ffff037224 */ /* 0x000fca00008e0e02 */
[----:B------:R-:W-:-:S13]  /*00d0*/  ISETP.NE.AND.EX P0, PT, R3, UR7, PT, P0 ;  /* 0x0000000703007c0c */ /* 0x000fda000bf05300 */
[----:B------:R-:W-:Y:S05]  /*00e0*/  @!P0 EXIT ;  /* 0x000000000000894d */ /* 0x000fea0003800000 */
[----:B------:R-:W0:Y:S01]  /*00f0*/  LDCU.64 UR4, c[0x0][0x388] ;  /* 0x00007100ff0477ac */ /* 0x000e220008000a00 */
[----:B------:R-:W-:-:S04]  /*0100*/  IADD3 R5, P0, PT, R0, UR8, RZ ;  /* 0x0000000800057c10 */ /* 0x000fc8000ff1e0ff */
[----:B------:R-:W-:Y:S02]  /*0110*/  IADD3 R3, P1, PT, R5, -0x1, RZ ;  /* 0xffffffff05037810 */ /* 0x000fe40007f3e0ff */
[----:B------:R-:W-:Y:S02]  /*0120*/  IADD3.X R6, PT, PT, R2, UR9, RZ, P0, !PT ;  /* 0x0000000902067c10 */ /* 0x000fe400087fe4ff */
[----:B0-----:R-:W-:Y:S02]  /*0130*/  ISETP.GE.U32.AND P0, PT, R3, UR4, PT ;  /* 0x0000000403007c0c */ /* 0x001fe4000bf06070 */
[----:B------:R-:W-:-:S04]  /*0140*/  IADD3.X R3, PT, PT, R6, -0x1, RZ, P1, !PT ;  /* 0xffffffff06037810 */ /* 0x000fc80000ffe4ff */
[----:B------:R-:W-:-:S13]  /*0150*/  ISETP.GE.U32.AND.EX P0, PT, R3, UR5, PT, P0 ;  /* 0x0000000503007c0c */ /* 0x000fda000bf06100 */
[----:B------:R-:W-:Y:S05]  /*0160*/  @P0 EXIT ;  /* 0x000000000000094d */ /* 0x000fea0003800000 */
[----:B------:R-:W0:Y:S01]  /*0170*/  LDCU.64 UR8, c[0x0][0x380] ;  /* 0x00007000ff0877ac */ /* 0x000e220008000a00 */
[----:B------:R-:W-:Y:S01]  /*0180*/  IADD3 R0, P0, PT, R0, UR6, RZ ;  /* 0x0000000600007c10 */ /* 0x000fe2000ff1e0ff */
[----:B------:R-:W1:Y:S03]  /*0190*/  LDCU.64 UR4, c[0x0][0x358] ;  /* 0x00006b00ff0477ac */ /* 0x000e660008000a00 */
[----:B------:R-:W-:Y:S02]  /*01a0*/  IADD3.X R3, PT, PT, R2, UR7, RZ, P0, !PT ;  /* 0x0000000702037c10 */ /* 0x000fe400087fe4ff */
[C---:B0-----:R-:W-:Y:S02]  /*01b0*/  LEA R2, P0, R0.reuse, UR8, 0x2 ;  /* 0x0000000800027c11 */ /* 0x041fe4000f8010ff */
[----:B------:R-:W-:Y:S02]  /*01c0*/  LEA R4, P1, R5, UR8, 0x2 ;  /* 0x0000000805047c11 */ /* 0x000fe4000f8210ff */
[----:B------:R-:W-:-:S02]  /*01d0*/  LEA.HI.X R3, R0, UR9, R3, 0x2, P0 ;  /* 0x0000000900037c11 */ /* 0x000fc400080f1403 */
[----:B------:R-:W-:-:S03]  /*01e0*/  LEA.HI.X R5, R5, UR9, R6, 0x2, P1 ;  /* 0x0000000905057c11 */ /* 0x000fc600088f1406 */
[----:B-1----:R-:W2:Y:S04]  /*01f0*/  LDG.E R0, desc[UR4][R2.64+-0x4] ;  /* 0xfffffc0402007981 */ /* 0x002ea8000c1e1900 */
[----:B------:R-:W2:Y:S02]  /*0200*/  LDG.E R7, desc[UR4][R4.64+-0x4] ;  /* 0xfffffc0404077981 */ /* 0x000ea4000c1e1900 */
[----:B--2---:R-:W-:Y:S02]  /*0210*/  IMAD.IADD R9, R0, 0x1, R7 ;  /* 0x0000000100097824 */ /* 0x004fe400078e0207 */
[----:B------:R-:W-:Y:S04]  /*0220*/  STG.E desc[UR4][R2.64+-0x4], R7 ;  /* 0xfffffc0702007986 */ /* 0x000fe8000c101904 */
[----:B------:R-:W-:Y:S01]  /*0230*/  STG.E desc[UR4][R4.64+-0x4], R9 ;  /* 0xfffffc0904007986 */ /* 0x000fe2000c101904 */
[----:B------:R-:W-:Y:S05]  /*0240*/  EXIT ;  /* 0x000000000000794d */ /* 0x000fea0003800000 */
.L_x_0:
[----:B------:R-:W-:-:S00]  /*0250*/  BRA `(.L_x_0) ;  /* 0xfffffffc00fc7947 */ /* 0x000fc0000383ffff */
[----:B------:R-:W-:-:S00]  /*0260*/  NOP ;  /* 0x0000000000007918 */ /* 0x000fc00000000000 */
        /* <DEDUP_REMOVED lines=9> */
.L_x_3:


//--------------------- .text._Z17zero_last_elementPim --------------------------
	.section	.text._Z17zero_last_elementPim,"ax",@progbits
	.align	128
        .global         _Z17zero_last_elementPim
        .type           _Z17zero_last_elementPim,@function
        .size           _Z17zero_last_elementPim,(.L_x_4 - _Z17zero_last_elementPim)
        .other          _Z17zero_last_elementPim,@"STO_CUDA_ENTRY STV_DEFAULT"
_Z17zero_last_elementPim:
.text._Z17zero_last_elementPim:
[----:B------:R-:W-:Y:S01]  /*0000*/  LDC R1, c[0x0][0x37c] ;  /* 0x0000df00ff017b82 */ /* 0x000fe20000000800 */
[----:B------:R-:W0:Y:S01]  /*0010*/  LDCU.128 UR4, c[0x0][0x380] ;  /* 0x00007000ff0477ac */ /* 0x000e220008000c00 */
[----:B------:R-:W1:Y:S01]  /*0020*/  LDCU.64 UR8, c[0x0][0x358] ;  /* 0x00006b00ff0877ac */ /* 0x000e620008000a00 */
[----:B0-----:R-:W-:-:S04]  /*0030*/  ULEA UR4, UP0, UR6, UR4, 0x2 ;  /* 0x0000000406047291 */ /* 0x001fc8000f8010ff */
[----:B------:R-:W-:Y:S02]  /*0040*/  ULEA.HI.X UR5, UR6, UR5, UR7, 0x2, UP0 ;  /* 0x0000000506057291 */ /* 0x000fe400080f1407 */
[----:B------:R-:W-:-:S04]  /*0050*/  MOV R2, UR4 ;  /* 0x0000000400027c02 */ /* 0x000fc80008000f00 */
[----:B------:R-:W-:-:S05]  /*0060*/  MOV R3, UR5 ;  /* 0x0000000500037c02 */ /* 0x000fca0008000f00 */
[----:B-1----:R-:W-:Y:S01]  /*0070*/  STG.E desc[UR8][R2.64+-0x4], RZ ;  /* 0xfffffcff02007986 */ /* 0x002fe2000c101908 */
[----:B------:R-:W-:Y:S05]  /*0080*/  EXIT ;  /* 0x000000000000794d */ /* 0x000fea0003800000 */
.L_x_1:
        /* <DEDUP_REMOVED lines=15> */
.L_x_4:


//--------------------- .text._Z14prefix_upsweepPimm --------------------------
	.section	.text._Z14prefix_upsweepPimm,"ax",@progbits
	.align	128
        .global         _Z14prefix_upsweepPimm
        .type           _Z14prefix_upsweepPimm,@function
        .size           _Z14prefix_upsweepPimm,(.L_x_5 - _Z14prefix_upsweepPimm)
        .other          _Z14prefix_upsweepPimm,@"STO_CUDA_ENTRY STV_DEFAULT"
_Z14prefix_upsweepPimm:
.text._Z14prefix_upsweepPimm:
[----:B------:R-:W-:Y:S01]  /*0000*/  LDC R1, c[0x0][0x37c] ;  /* 0x0000df00ff017b82 */ /* 0x000fe20000000800 */
[----:B------:R-:W0:Y:S07]  /*0010*/  S2R R3, SR_TID.X ;  /* 0x0000000000037919 */ /* 0x000e2e0000002100 */
[----:B------:R-:W0:Y:S01]  /*0020*/  S2UR UR4, SR_CTAID.X ;  /* 0x00000000000479c3 */ /* 0x000e220000002500 */
[----:B------:R-:W1:Y:S01]  /*0030*/  LDCU.64 UR6, c[0x0][0x390] ;  /* 0x00007200ff0677ac */ /* 0x000e620008000a00 */
[----:B------:R-:W2:Y:S06]  /*0040*/  LDCU.64 UR8, c[0x0][0x388] ;  /* 0x00007100ff0877ac */ /* 0x000eac0008000a00 */
[----:B------:R-:W0:Y:S01]  /*0050*/  LDC R0, c[0x0][0x360] ;  /* 0x0000d800ff007b82 */ /* 0x000e220000000800 */
[----:B-1----:R-:W-:Y:S01]  /*0060*/  USHF.R.U64 UR5, UR6, 0x1, UR7 ;  /* 0x0000000106057899 */ /* 0x002fe20008001207 */
[----:B0-----:R-:W-:Y:S01]  /*0070*/  IMAD R0, R0, UR4, R3 ;  /* 0x0000000400007c24 */ /* 0x001fe2000f8e0203 */
[----:B------:R-:W-:-:S03]  /*0080*/  USHF.R.U32.HI UR4, URZ, 0x1, UR7 ;  /* 0x00000001ff047899 */ /* 0x000fc60008011607 */
[----:B------:R-:W-:-:S05]  /*0090*/  IMAD R0, R0, UR6, RZ ;  /* 0x0000000600007c24 */ /* 0x000fca000f8e02ff */
[----:B------:R-:W-:Y:S02]  /*00a0*/  IADD3 R6, P0, PT, R0, UR6, RZ ;  /* 0x0000000600067c10 */ /* 0x000fe4000ff1e0ff */
[----:B------:R-:W-:Y:S02]  /*00b0*/  SHF.R.S32.HI R2, RZ, 0x1f, R0 ;  /* 0x0000001fff027819 */ /* 0x000fe40000011400 */
[----:B------:R-:W-:Y:S02]  /*00c0*/  IADD3 R3, P2, PT, RZ, -R0, RZ ;  /* 0x80000000ff037210 */ /* 0x000fe40007f5e0ff */
[----:B--2---:R-:W-:Y:S02]  /*00d0*/  ISETP.GT.U32.AND P1, PT, R6, UR8, PT ;  /* 0x0000000806007c0c */ /* 0x004fe4000bf24070 */
[----:B------:R-:W-:Y:S02]  /*00e0*/  IADD3.X R7, PT, PT, R2, UR7, RZ, P0, !PT ;  /* 0x0000000702077c10 */ /* 0x000fe400087fe4ff */
[----:B------:R-:W-:Y:S01]  /*00f0*/  ISETP.EQ.U32.AND P0, PT, R3, UR5, PT ;  /* 0x0000000503007c0c */ /* 0x000fe2000bf02070 */
[----:B------:R-:W-:Y:S01]  /*0100*/  IMAD.X R3, RZ, RZ, ~R2, P2 ;  /* 0x000000ffff037224 */ /* 0x000fe200010e0e02 */
[----:B------:R-:W-:-:S04]  /*0110*/  ISETP.GT.U32.AND.EX P1, PT, R7, UR9, PT, P1 ;  /* 0x0000000907007c0c */ /* 0x000fc8000bf24110 */
[----:B------:R-:W-:-:S13]  /*0120*/  ISETP.EQ.OR.EX P0, PT, R3, UR4, P1, P0 ;  /* 0x0000000403007c0c */ /* 0x000fda0008f02700 */
[----:B------:R-:W-:Y:S05]  /*0130*/  @P0 EXIT ;  /* 0x000000000000094d */ /* 0x000fea0003800000 */
[----:B------:R-:W0:Y:S01]  /*0140*/  LDCU.64 UR8, c[0x0][0x380] ;  /* 0x00007000ff0877ac */ /* 0x000e220008000a00 */
[----:B------:R-:W-:Y:S01]  /*0150*/  IADD3 R0, P0, PT, R0, UR5, RZ ;  /* 0x0000000500007c10 */ /* 0x000fe2000ff1e0ff */
[----:B------:R-:W1:Y:S03]  /*0160*/  LDCU.64 UR6, c[0x0][0x358] ;  /* 0x00006b00ff0677ac */ /* 0x000e660008000a00 */
[----:B------:R-:W-:Y:S02]  /*0170*/  IADD3.X R3, PT, PT, R2, UR4, RZ, P0, !PT ;  /* 0x0000000402037c10 */ /* 0x000fe400087fe4ff */
[----:B0-----:R-:W-:Y:S02]  /*0180*/  LEA R4, P0, R0, UR8, 0x2 ;  /* 0x0000000800047c11 */ /* 0x001fe4000f8010ff */
[----:B------:R-:W-:Y:S02]  /*0190*/  LEA R2, P1, R6, UR8, 0x2 ;  /* 0x0000000806027c11 */ /* 0x000fe4000f8210ff */
[----:B------:R-:W-:-:S02]  /*01a0*/  LEA.HI.X R5, R0, UR9, R3, 0x2, P0 ;  /* 0x0000000900057c11 */ /* 0x000fc400080f1403 */
[----:B------:R-:W-:-:S03]  /*01b0*/  LEA.HI.X R3, R6, UR9, R7, 0x2, P1 ;  /* 0x0000000906037c11 */ /* 0x000fc600088f1407 */
[----:B-1----:R-:W2:Y:S04]  /*01c0*/  LDG.E R4, desc[UR6][R4.64+-0x4] ;  /* 0xfffffc0604047981 */ /* 0x002ea8000c1e1900 */
[----:B------:R-:W2:Y:S02]  /*01d0*/  LDG.E R7, desc[UR6][R2.64+-0x4] ;  /* 0xfffffc0602077981 */ /* 0x000ea4000c1e1900 */
[----:B--2---:R-:W-:-:S05]  /*01e0*/  IMAD.IADD R7, R4, 0x1, R7 ;  /* 0x0000000104077824 */ /* 0x004fca00078e0207 */
[----:B------:R-:W-:Y:S01]  /*01f0*/  STG.E desc[UR6][R2.64+-0x4], R7 ;  /* 0xfffffc0702007986 */ /* 0x000fe2000c101906 */
[----:B------:R-:W-:Y:S05]  /*0200*/  EXIT ;  /* 0x000000000000794d */ /* 0x000fea0003800000 */
.L_x_2:
        /* <DEDUP_REMOVED lines=15> */
.L_x_5:


//--------------------- .nv.shared.reserved.0     --------------------------
	.section	.nv.shared.reserved.0,"aw",@nobits
	.weak		__nv_reservedSMEM_offset_0_alias
	.size		__nv_reservedSMEM_offset_0_alias, 0, 64
	.other		__nv_reservedSMEM_offset_0_alias,@"STO_CUDA_RESERVED_SHARED STV_DEFAULT"
__nv_reservedSMEM_offset_0_alias:
	.zero		0
	.zero		64


//--------------------- .nv.constant0._Z16prefix_downsweepPimm --------------------------
	.section	.nv.constant0._Z16prefix_downsweepPimm,"a",@progbits
	.sectionflags	@""
	.align	4
.nv.constant0._Z16prefix_downsweepPimm:
	.zero		920


//--------------------- .nv.constant0._Z17zero_last_elementPim --------------------------
	.section	.nv.constant0._Z17zero_last_elementPim,"a",@progbits
	.sectionflags	@""
	.align	4
.nv.constant0._Z17zero_last_elementPim:
	.zero		912


//--------------------- .nv.constant0._Z14prefix_upsweepPimm --------------------------
	.section	.nv.constant0._Z14prefix_upsweepPimm,"a",@progbits
	.sectionflags	@""
	.align	4
.nv.constant0._Z14prefix_upsweepPimm:
	.zero		920


//--------------------- SYMBOLS --------------------------

	.type		.nv.reservedSmem.offset0,@object
	.size		.nv.reservedSmem.offset0,0x4
